	.headerflags	@"EF_CUDA_TEXMODE_UNIFIED EF_CUDA_64BIT_ADDRESS EF_CUDA_ACCELERATORS EF_CUDA_SM90 EF_CUDA_VIRTUAL_SM(EF_CUDA_SM90)"
	.elftype	@"ET_EXEC"


//--------------------- .nv.info                  --------------------------
	.section	.nv.info,"",@"SHT_CUDA_INFO"
	.align	4


	//----- nvinfo : EIATTR_REGCOUNT
	.align		4
        /*0000*/ 	.byte	0x04, 0x2f
        /*0002*/ 	.short	(.L_3 - .L_2)
	.align		4
.L_2:
        /*0004*/ 	.word	index@(triton_poi_fused__native_batch_norm_legit_no_training_relu_0)
        /*0008*/ 	.word	0x00000012


	//----- nvinfo : EIATTR_MIN_STACK_SIZE
	.align		4
.L_3:
        /*000c*/ 	.byte	0x04, 0x12
        /*000e*/ 	.short	(.L_5 - .L_4)
	.align		4
.L_4:
        /*0010*/ 	.word	index@(triton_poi_fused__native_batch_norm_legit_no_training_relu_0)
        /*0014*/ 	.word	0x00000000


	//----- nvinfo : EIATTR_FRAME_SIZE
	.align		4
.L_5:
        /*0018*/ 	.byte	0x04, 0x11
        /*001a*/ 	.short	(.L_7 - .L_6)
	.align		4
.L_6:
        /*001c*/ 	.word	index@(triton_poi_fused__native_batch_norm_legit_no_training_relu_0)
        /*0020*/ 	.word	0x00000000


	//----- nvinfo : EIATTR_MIN_STACK_SIZE
	.align		4
.L_7:
        /*0024*/ 	.byte	0x04, 0x12
        /*0026*/ 	.short	(.L_9 - .L_8)
	.align		4
.L_8:
        /*0028*/ 	.word	index@(triton_poi_fused__native_batch_norm_legit_no_training_relu_0)
        /*002c*/ 	.word	0x00000000
.L_9:


//--------------------- .nv.info.triton_poi_fused__native_batch_norm_legit_no_training_relu_0 --------------------------
	.section	.nv.info.triton_poi_fused__native_batch_norm_legit_no_training_relu_0,"",@"SHT_CUDA_INFO"
	.sectionflags	@""
	.align	4


	//----- nvinfo : EIATTR_CUDA_API_VERSION
	.align		4
        /*0000*/ 	.byte	0x04, 0x37
        /*0002*/ 	.short	(.L_11 - .L_10)
.L_10:
        /*0004*/ 	.word	0x0000007c


	//----- nvinfo : EIATTR_KPARAM_INFO
	.align		4
.L_11:
        /*0008*/ 	.byte	0x04, 0x17
        /*000a*/ 	.short	(.L_13 - .L_12)
.L_12:
        /*000c*/ 	.word	0x00000000
        /*0010*/ 	.short	0x0006
        /*0012*/ 	.short	0x0030
        /*0014*/ 	.byte	0x00, 0xf0, 0x11, 0x00


	//----- nvinfo : EIATTR_KPARAM_INFO
	.align		4
.L_13:
        /*0018*/ 	.byte	0x04, 0x17
        /*001a*/ 	.short	(.L_15 - .L_14)
.L_14:
        /*001c*/ 	.word	0x00000000
        /*0020*/ 	.short	0x0005
        /*0022*/ 	.short	0x0028
        /*0024*/ 	.byte	0x00, 0xf4, 0x21, 0x00


	//----- nvinfo : EIATTR_KPARAM_INFO
	.align		4
.L_15:
        /*0028*/ 	.byte	0x04, 0x17
        /*002a*/ 	.short	(.L_17 - .L_16)
.L_16:
        /*002c*/ 	.word	0x00000000
        /*0030*/ 	.short	0x0004
        /*0032*/ 	.short	0x0020
        /*0034*/ 	.byte	0x00, 0xf4, 0x21, 0x00


	//----- nvinfo : EIATTR_KPARAM_INFO
	.align		4
.L_17:
        /*0038*/ 	.byte	0x04, 0x17
        /*003a*/ 	.short	(.L_19 - .L_18)
.L_18:
        /*003c*/ 	.word	0x00000000
        /*0040*/ 	.short	0x0003
        /*0042*/ 	.short	0x0018
        /*0044*/ 	.byte	0x00, 0xf4, 0x21, 0x00


	//----- nvinfo : EIATTR_KPARAM_INFO
	.align		4
.L_19:
        /*0048*/ 	.byte	0x04, 0x17
        /*004a*/ 	.short	(.L_21 - .L_20)
.L_20:
        /*004c*/ 	.word	0x00000000
        /*0050*/ 	.short	0x0002
        /*0052*/ 	.short	0x0010
        /*0054*/ 	.byte	0x00, 0xf4, 0x21, 0x00


	//----- nvinfo : EIATTR_KPARAM_INFO
	.align		4
.L_21:
        /*0058*/ 	.byte	0x04, 0x17
        /*005a*/ 	.short	(.L_23 - .L_22)
.L_22:
        /*005c*/ 	.word	0x00000000
        /*0060*/ 	.short	0x0001
        /*0062*/ 	.short	0x0008
        /*0064*/ 	.byte	0x00, 0xf4, 0x21, 0x00


	//----- nvinfo : EIATTR_KPARAM_INFO
	.align		4
.L_23:
        /*0068*/ 	.byte	0x04, 0x17
        /*006a*/ 	.short	(.L_25 - .L_24)
.L_24:
        /*006c*/ 	.word	0x00000000
        /*0070*/ 	.short	0x0000
        /*0072*/ 	.short	0x0000
        /*0074*/ 	.byte	0x00, 0xf4, 0x21, 0x00


	//----- nvinfo : EIATTR_SPARSE_MMA_MASK
	.align		4
.L_25:
        /*0078*/ 	.byte	0x03, 0x50
        /*007a*/ 	.short	0x0000


	//----- nvinfo : EIATTR_MAXREG_COUNT
	.align		4
        /*007c*/ 	.byte	0x03, 0x1b
        /*007e*/ 	.short	0x00ff


	//----- nvinfo : EIATTR_EXIT_INSTR_OFFSETS
	.align		4
        /*0080*/ 	.byte	0x04, 0x1c
        /*0082*/ 	.short	(.L_27 - .L_26)


	//   ....[0]....
.L_26:
        /*0084*/ 	.word	0x00000330


	//   ....[1]....
        /*0088*/ 	.word	0x00000350


	//----- nvinfo : EIATTR_REQNTID
	.align		4
.L_27:
        /*008c*/ 	.byte	0x04, 0x10
        /*008e*/ 	.short	(.L_29 - .L_28)
.L_28:
        /*0090*/ 	.word	0x00000080
        /*0094*/ 	.word	0x00000001
        /*0098*/ 	.word	0x00000001


	//----- nvinfo : EIATTR_CBANK_PARAM_SIZE
	.align		4
.L_29:
        /*009c*/ 	.byte	0x03, 0x19
        /*009e*/ 	.short	0x0034


	//----- nvinfo : EIATTR_PARAM_CBANK
	.align		4
        /*00a0*/ 	.byte	0x04, 0x0a
        /*00a2*/ 	.short	(.L_31 - .L_30)
	.align		4
.L_30:
        /*00a4*/ 	.word	index@(.nv.constant0.triton_poi_fused__native_batch_norm_legit_no_training_relu_0)
        /*00a8*/ 	.short	0x0210
        /*00aa*/ 	.short	0x0034


	//----- nvinfo : EIATTR_SW_WAR
	.align		4
.L_31:
        /*00ac*/ 	.byte	0x04, 0x36
        /*00ae*/ 	.short	(.L_33 - .L_32)
.L_32:
        /*00b0*/ 	.word	0x00000008
.L_33:


//--------------------- .nv.callgraph             --------------------------
	.section	.nv.callgraph,"",@"SHT_CUDA_CALLGRAPH"
	.align	4
	.sectionentsize	8
	.align		4
        /*0000*/ 	.word	0x00000000
	.align		4
        /*0004*/ 	.word	0xffffffff
	.align		4
        /*0008*/ 	.word	0x00000000
	.align		4
        /*000c*/ 	.word	0xfffffffe
	.align		4
        /*0010*/ 	.word	0x00000000
	.align		4
        /*0014*/ 	.word	0xfffffffd
	.align		4
        /*0018*/ 	.word	0x00000000
	.align		4
        /*001c*/ 	.word	0xfffffffc


//--------------------- .nv.constant4             --------------------------
	.section	.nv.constant4,"a",@progbits
	.align	8
	.align		8
.nv.constant4:
        /*0000*/ 	.dword	_$_str
	.align		8
        /*0008*/ 	.dword	_$_str_$_2


//--------------------- .text.triton_poi_fused__native_batch_norm_legit_no_training_relu_0 --------------------------
	.section	.text.triton_poi_fused__native_batch_norm_legit_no_training_relu_0,"ax",@progbits
	.align	128
        .global         triton_poi_fused__native_batch_norm_legit_no_training_relu_0
        .type           triton_poi_fused__native_batch_norm_legit_no_training_relu_0,@function
        .size           triton_poi_fused__native_batch_norm_legit_no_training_relu_0,(.L_x_1 - triton_poi_fused__native_batch_norm_legit_no_training_relu_0)
        .other          triton_poi_fused__native_batch_norm_legit_no_training_relu_0,@"STO_CUDA_ENTRY STV_DEFAULT"
triton_poi_fused__native_batch_norm_legit_no_training_relu_0:
.text.triton_poi_fused__native_batch_norm_legit_no_training_relu_0:
[----:B------:R-:W0:Y:S01]  /*0000*/  LDC R1, c[0x0][0x28] ;  /* 0x00000a00ff017b82 */ /* 0x000e220000000800 */
[----:B------:R-:W1:Y:S07]  /*0010*/  S2R R0, SR_TID.X ;  /* 0x0000000000007919 */ /* 0x000e6e0000002100 */
[----:B------:R-:W2:Y:S01]  /*0020*/  LDC.64 R8, c[0x0][0x220] ;  /* 0x00008800ff087b82 */ /* 0x000ea20000000a00 */
[----:B------:R-:W-:Y:S01]  /*0030*/  HFMA2.MMA R14, -RZ, RZ, 0, 0 ;  /* 0x00000000ff0e7435 */ /* 0x000fe200000001ff */
[----:B------:R-:W-:Y:S01]  /*0040*/  ULDC.64 UR4, c[0x0][0x208] ;  /* 0x0000820000047ab9 */ /* 0x000fe20000000a00 */
[----:B------:R-:W3:Y:S05]  /*0050*/  S2R R3, SR_CTAID.X ;  /* 0x0000000000037919 */ /* 0x000eea0000002500 */
[----:B------:R-:W4:Y:S08]  /*0060*/  LDC.64 R6, c[0x0][0x218] ;  /* 0x00008600ff067b82 */ /* 0x000f300000000a00 */
[----:B------:R-:W5:Y:S08]  /*0070*/  LDC.64 R10, c[0x0][0x228] ;  /* 0x00008a00ff0a7b82 */ /* 0x000f700000000a00 */
[----:B------:R-:W4:Y:S01]  /*0080*/  LDC.64 R12, c[0x0][0x230] ;  /* 0x00008c00ff0c7b82 */ /* 0x000f220000000a00 */
[----:B-1----:R-:W-:-:S02]  /*0090*/  LOP3.LUT R0, R0, 0x7f, RZ, 0xc0, !PT ;  /* 0x0000007f00007812 */ /* 0x002fc400078ec0ff */
[----:B---3--:R-:W-:Y:S02]  /*00a0*/  SHF.R.S32.HI R2, RZ, 0x18, R3 ;  /* 0x00000018ff027819 */ /* 0x008fe40000011403 */
[----:B------:R-:W-:Y:S02]  /*00b0*/  LEA R0, R3, R0, 0x7 ;  /* 0x0000000003007211 */ /* 0x000fe400078e38ff */
[----:B------:R-:W-:Y:S02]  /*00c0*/  SGXT R3, R2, 0x1 ;  /* 0x000000010203781a */ /* 0x000fe40000000200 */
[----:B------:R-:W-:Y:S02]  /*00d0*/  ISETP.GE.AND P0, PT, R0, 0x600, PT ;  /* 0x000006000000780c */ /* 0x000fe40003f06270 */
[----:B------:R-:W-:-:S04]  /*00e0*/  LEA.HI R3, R3, R0, RZ, 0x4 ;  /* 0x0000000003037211 */ /* 0x000fc800078f20ff */
[----:B------:R-:W-:-:S05]  /*00f0*/  SHF.R.S32.HI R3, RZ, 0x4, R3 ;  /* 0x00000004ff037819 */ /* 0x000fca0000011403 */
[----:B------:R-:W-:-:S05]  /*0100*/  IMAD.HI R2, R3, 0x2aaaaaab, RZ ;  /* 0x2aaaaaab03027827 */ /* 0x000fca00078e02ff */
[----:B------:R-:W-:-:S04]  /*0110*/  SHF.R.U32.HI R5, RZ, 0x1f, R2 ;  /* 0x0000001fff057819 */ /* 0x000fc80000011602 */
[----:B------:R-:W-:Y:S02]  /*0120*/  LEA.HI R2, R2, R5, RZ, 0x1e ;  /* 0x0000000502027211 */ /* 0x000fe400078ff0ff */
[----:B------:R-:W1:Y:S03]  /*0130*/  LDC.64 R4, c[0x0][0x210] ;  /* 0x00008400ff047b82 */ /* 0x000e660000000a00 */
[----:B------:R-:W-:-:S04]  /*0140*/  IMAD R15, R2, -0x18, R3 ;  /* 0xffffffe8020f7824 */ /* 0x000fc800078e0203 */
[----:B--2---:R-:W-:-:S05]  /*0150*/  IMAD.WIDE R8, R15, 0x4, R8 ;  /* 0x000000040f087825 */ /* 0x004fca00078e0208 */
[----:B------:R5:W2:Y:S01]  /*0160*/  @!P0 LDG.E.EL R14, desc[UR4][R8.64] ;  /* 0x00000004080e8981 */ /* 0x000aa2000c2e1900 */
[----:B------:R-:W-:Y:S01]  /*0170*/  CS2R R2, SRZ ;  /* 0x0000000000027805 */ /* 0x000fe2000001ff00 */
[----:B----4-:R-:W-:-:S05]  /*0180*/  IMAD.WIDE R6, R15, 0x4, R6 ;  /* 0x000000040f067825 */ /* 0x010fca00078e0206 */
[----:B------:R3:W4:Y:S01]  /*0190*/  @!P0 LDG.E.EL R3, desc[UR4][R6.64] ;  /* 0x0000000406038981 */ /* 0x000722000c2e1900 */
[----:B-1----:R-:W-:-:S04]  /*01a0*/  IMAD.WIDE R4, R0, 0x4, R4 ;  /* 0x0000000400047825 */ /* 0x002fc800078e0204 */
[C---:B-----5:R-:W-:Y:S01]  /*01b0*/  IMAD.WIDE R8, R15.reuse, 0x4, R10 ;  /* 0x000000040f087825 */ /* 0x060fe200078e020a */
[----:B------:R1:W4:Y:S03]  /*01c0*/  @!P0 LDG.E R2, desc[UR4][R4.64] ;  /* 0x0000000404028981 */ /* 0x000326000c1e1900 */
[----:B0-----:R-:W-:Y:S01]  /*01d0*/  IMAD.WIDE R10, R15, 0x4, R12 ;  /* 0x000000040f0a7825 */ /* 0x001fe200078e020c */
[----:B------:R-:W-:-:S06]  /*01e0*/  CS2R R12, SRZ ;  /* 0x00000000000c7805 */ /* 0x000fcc000001ff00 */
[----:B------:R-:W5:Y:S01]  /*01f0*/  @!P0 LDG.E.EL R12, desc[UR4][R8.64] ;  /* 0x00000004080c8981 */ /* 0x000f62000c2e1900 */
[----:B---3--:R-:W-:Y:S01]  /*0200*/  MOV R6, 0x3e800000 ;  /* 0x3e80000000067802 */ /* 0x008fe20000000f00 */
[----:B-1----:R-:W0:Y:S02]  /*0210*/  LDC.64 R4, c[0x0][0x238] ;  /* 0x00008e00ff047b82 */ /* 0x002e240000000a00 */
[----:B------:R-:W5:Y:S01]  /*0220*/  @!P0 LDG.E.EL R13, desc[UR4][R10.64] ;  /* 0x000000040a0d8981 */ /* 0x000f62000c2e1900 */
[----:B--2---:R-:W-:-:S04]  /*0230*/  FADD R14, R14, 9.9999997473787516356e-06 ;  /* 0x3727c5ac0e0e7421 */ /* 0x004fc80000000000 */
[----:B------:R-:W1:Y:S02]  /*0240*/  MUFU.SQRT R15, R14 ;  /* 0x0000000e000f7308 */ /* 0x000e640000002000 */
[C---:B-1----:R-:W-:Y:S02]  /*0250*/  FSETP.GT.AND P1, PT, R15.reuse, 8.50705917302346158658e+37, PT ;  /* 0x7e8000000f00780b */ /* 0x042fe40003f24000 */
[----:B------:R-:W-:-:S11]  /*0260*/  FSETP.GEU.AND P2, PT, R15, 1.175494350822287508e-38, PT ;  /* 0x008000000f00780b */ /* 0x000fd60003f4e000 */
[----:B------:R-:W-:-:S04]  /*0270*/  @P1 FMUL R15, R15, 0.25 ;  /* 0x3e8000000f0f1820 */ /* 0x000fc80000400000 */
[----:B------:R-:W-:-:S06]  /*0280*/  @!P2 FMUL R15, R15, 16777216 ;  /* 0x4b8000000f0fa820 */ /* 0x000fcc0000400000 */
[----:B------:R-:W1:Y:S01]  /*0290*/  MUFU.RCP R15, R15 ;  /* 0x0000000f000f7308 */ /* 0x000e620000001000 */
[----:B------:R-:W-:Y:S01]  /*02a0*/  FSEL R6, R6, 1, P1 ;  /* 0x3f80000006067808 */ /* 0x000fe20000800000 */
[----:B----4-:R-:W-:-:S04]  /*02b0*/  FADD R2, -R3, R2 ;  /* 0x0000000203027221 */ /* 0x010fc80000000100 */
[----:B------:R-:W-:-:S04]  /*02c0*/  @!P2 FMUL R6, R6, 16777216 ;  /* 0x4b8000000606a820 */ /* 0x000fc80000400000 */
[----:B-1----:R-:W-:-:S04]  /*02d0*/  FMUL R3, R15, R6 ;  /* 0x000000060f037220 */ /* 0x002fc80000400000 */
[----:B------:R-:W-:-:S04]  /*02e0*/  FMUL R2, R2, R3 ;  /* 0x0000000302027220 */ /* 0x000fc80000400000 */
[----:B-----5:R-:W-:Y:S01]  /*02f0*/  FFMA R12, R2, R12, R13 ;  /* 0x0000000c020c7223 */ /* 0x020fe2000000000d */
[----:B0-----:R-:W-:-:S04]  /*0300*/  IMAD.WIDE R2, R0, 0x4, R4 ;  /* 0x0000000400027825 */ /* 0x001fc800078e0204 */
[----:B------:R-:W-:-:S04]  /*0310*/  FSETP.GEU.AND P1, PT, R12, RZ, PT ;  /* 0x000000ff0c00720b */ /* 0x000fc80003f2e000 */
[----:B------:R-:W-:Y:S01]  /*0320*/  FSEL R5, R12, RZ, P1 ;  /* 0x000000ff0c057208 */ /* 0x000fe20000800000 */
[----:B------:R-:W-:Y:S08]  /*0330*/  @P0 EXIT ;  /* 0x000000000000094d */ /* 0x000ff00003800000 */
[----:B------:R-:W-:Y:S01]  /*0340*/  STG.E desc[UR4][R2.64], R5 ;  /* 0x0000000502007986 */ /* 0x000fe2000c101904 */
[----:B------:R-:W-:Y:S05]  /*0350*/  EXIT ;  /* 0x000000000000794d */ /* 0x000fea0003800000 */
.L_x_0:
[----:B------:R-:W-:-:S00]  /*0360*/  BRA `(.L_x_0) ;  /* 0xfffffffc00fc7947 */ /* 0x000fc0000383ffff */
[----:B------:R-:W-:-:S00]  /*0370*/  NOP ;  /* 0x0000000000007918 */ /* 0x000fc00000000000 */
        /* <DEDUP_REMOVED lines=8> */
.L_x_1:


//--------------------- .nv.global.init           --------------------------
	.section	.nv.global.init,"aw",@progbits
.nv.global.init:
	.type		_$_str,@object
	.size		_$_str,(_$_str_$_2 - _$_str)
_$_str:
        /*0000*/ 	.byte	0x5f, 0x5f, 0x43, 0x55, 0x44, 0x41, 0x5f, 0x46, 0x54, 0x5a, 0x00
	.type		_$_str_$_2,@object
	.size		_$_str_$_2,(.L_1 - _$_str_$_2)
_$_str_$_2:
        /*000b*/ 	.byte	0x5f, 0x5f, 0x43, 0x55, 0x44, 0x41, 0x5f, 0x50, 0x52, 0x45, 0x43, 0x5f, 0x53, 0x51, 0x52, 0x54
        /*001b*/ 	.byte	0x00
.L_1:


//--------------------- .nv.constant0.triton_poi_fused__native_batch_norm_legit_no_training_relu_0 --------------------------
	.section	.nv.constant0.triton_poi_fused__native_batch_norm_legit_no_training_relu_0,"a",@progbits
	.sectionflags	@""
	.align	4
.nv.constant0.triton_poi_fused__native_batch_norm_legit_no_training_relu_0:
	.zero		580
